//
// Generated by NVIDIA NVVM Compiler
//
// Compiler Build ID: CL-36424714
// Cuda compilation tools, release 13.0, V13.0.88
// Based on NVVM 20.0.0
//

.version 9.0
.target sm_100
.address_size 64

	// .globl	_Z7kernel4I6short4sEvPT0_yiif

.visible .entry _Z7kernel4I6short4sEvPT0_yiif(
	.param .u64 .ptr .align 1 _Z7kernel4I6short4sEvPT0_yiif_param_0,
	.param .u64 _Z7kernel4I6short4sEvPT0_yiif_param_1,
	.param .u32 _Z7kernel4I6short4sEvPT0_yiif_param_2,
	.param .u32 _Z7kernel4I6short4sEvPT0_yiif_param_3,
	.param .f32 _Z7kernel4I6short4sEvPT0_yiif_param_4
)
{
	.reg .pred 	%p<8>;
	.reg .b16 	%rs<29>;
	.reg .b32 	%r<67>;
	.reg .b32 	%f<10>;
	.reg .b64 	%rd<18>;

	ld.param.u64 	%rd3, [_Z7kernel4I6short4sEvPT0_yiif_param_0];
	ld.param.u64 	%rd2, [_Z7kernel4I6short4sEvPT0_yiif_param_1];
	ld.param.u32 	%r16, [_Z7kernel4I6short4sEvPT0_yiif_param_2];
	ld.param.u32 	%r17, [_Z7kernel4I6short4sEvPT0_yiif_param_3];
	ld.param.f32 	%f2, [_Z7kernel4I6short4sEvPT0_yiif_param_4];
	cvta.to.global.u64 	%rd1, %rd3;
	min.s32 	%r18, %r17, %r16;
	setp.lt.s32 	%p1, %r18, 1;
	@%p1 bra 	$L__BB0_11;
	and.b32  	%r1, %r16, 3;
	and.b32  	%r2, %r16, 2147483644;
	and.b32  	%r3, %r16, 1;
	shl.b32 	%r4, %r16, 3;
	mov.b32 	%r62, 0;
$L__BB0_2:
	setp.lt.u32 	%p2, %r16, 4;
	cvt.rn.f32.u32 	%f1, %r62;
	mul.lo.s32 	%r6, %r62, %r16;
	mov.b32 	%r66, 0;
	@%p2 bra 	$L__BB0_5;
	mad.lo.s32 	%r63, %r4, %r62, 16;
	mov.b32 	%r64, 0;
$L__BB0_4:
	.pragma "nounroll";
	cvt.rn.f32.u32 	%f3, %r64;
	tex.level.2d.v4.s32.f32 	{%r22, %r23, %r24, %r25}, [%rd2, {%f3, %f1}], %f2;
	cvt.u16.u32 	%rs1, %r22;
	cvt.u16.u32 	%rs2, %r23;
	cvt.u16.u32 	%rs3, %r24;
	cvt.u16.u32 	%rs4, %r25;
	add.s32 	%r26, %r63, -16;
	mul.wide.u32 	%rd4, %r26, 2;
	add.s64 	%rd5, %rd1, %rd4;
	st.global.u16 	[%rd5], %rs1;
	st.global.u16 	[%rd5+2], %rs2;
	st.global.u16 	[%rd5+4], %rs3;
	st.global.u16 	[%rd5+6], %rs4;
	st.global.u16 	[%rd5+10], %rs1;
	st.global.u16 	[%rd5+12], %rs2;
	st.global.u16 	[%rd5+14], %rs3;
	st.global.u16 	[%rd5+16], %rs4;
	add.s32 	%r27, %r64, 1;
	cvt.rn.f32.u32 	%f4, %r27;
	tex.level.2d.v4.s32.f32 	{%r28, %r29, %r30, %r31}, [%rd2, {%f4, %f1}], %f2;
	cvt.u16.u32 	%rs5, %r28;
	cvt.u16.u32 	%rs6, %r29;
	cvt.u16.u32 	%rs7, %r30;
	cvt.u16.u32 	%rs8, %r31;
	add.s32 	%r32, %r63, -8;
	mul.wide.u32 	%rd6, %r32, 2;
	add.s64 	%rd7, %rd1, %rd6;
	st.global.u16 	[%rd7], %rs5;
	st.global.u16 	[%rd7+2], %rs6;
	st.global.u16 	[%rd7+4], %rs7;
	st.global.u16 	[%rd7+6], %rs8;
	st.global.u16 	[%rd7+10], %rs5;
	st.global.u16 	[%rd7+12], %rs6;
	st.global.u16 	[%rd7+14], %rs7;
	st.global.u16 	[%rd7+16], %rs8;
	add.s32 	%r33, %r64, 2;
	cvt.rn.f32.u32 	%f5, %r33;
	tex.level.2d.v4.s32.f32 	{%r34, %r35, %r36, %r37}, [%rd2, {%f5, %f1}], %f2;
	cvt.u16.u32 	%rs9, %r34;
	cvt.u16.u32 	%rs10, %r35;
	cvt.u16.u32 	%rs11, %r36;
	cvt.u16.u32 	%rs12, %r37;
	add.s32 	%r38, %r63, 8;
	mul.wide.u32 	%rd8, %r63, 2;
	add.s64 	%rd9, %rd1, %rd8;
	st.global.u16 	[%rd9], %rs9;
	st.global.u16 	[%rd9+2], %rs10;
	st.global.u16 	[%rd9+4], %rs11;
	st.global.u16 	[%rd9+6], %rs12;
	st.global.u16 	[%rd9+10], %rs9;
	st.global.u16 	[%rd9+12], %rs10;
	st.global.u16 	[%rd9+14], %rs11;
	st.global.u16 	[%rd9+16], %rs12;
	add.s32 	%r39, %r64, 3;
	cvt.rn.f32.u32 	%f6, %r39;
	tex.level.2d.v4.s32.f32 	{%r40, %r41, %r42, %r43}, [%rd2, {%f6, %f1}], %f2;
	cvt.u16.u32 	%rs13, %r40;
	cvt.u16.u32 	%rs14, %r41;
	cvt.u16.u32 	%rs15, %r42;
	cvt.u16.u32 	%rs16, %r43;
	mul.wide.u32 	%rd10, %r38, 2;
	add.s64 	%rd11, %rd1, %rd10;
	st.global.u16 	[%rd11], %rs13;
	st.global.u16 	[%rd11+2], %rs14;
	st.global.u16 	[%rd11+4], %rs15;
	st.global.u16 	[%rd11+6], %rs16;
	st.global.u16 	[%rd11+10], %rs13;
	st.global.u16 	[%rd11+12], %rs14;
	st.global.u16 	[%rd11+14], %rs15;
	st.global.u16 	[%rd11+16], %rs16;
	add.s32 	%r63, %r63, 32;
	add.s32 	%r64, %r64, 4;
	setp.ne.s32 	%p3, %r64, %r2;
	mov.u32 	%r66, %r2;
	@%p3 bra 	$L__BB0_4;
$L__BB0_5:
	setp.eq.s32 	%p4, %r1, 0;
	@%p4 bra 	$L__BB0_10;
	setp.eq.s32 	%p5, %r1, 1;
	@%p5 bra 	$L__BB0_8;
	cvt.rn.f32.u32 	%f7, %r66;
	tex.level.2d.v4.s32.f32 	{%r44, %r45, %r46, %r47}, [%rd2, {%f7, %f1}], %f2;
	cvt.u16.u32 	%rs17, %r44;
	cvt.u16.u32 	%rs18, %r45;
	cvt.u16.u32 	%rs19, %r46;
	cvt.u16.u32 	%rs20, %r47;
	add.s32 	%r48, %r66, %r6;
	shl.b32 	%r49, %r48, 3;
	mul.wide.u32 	%rd12, %r49, 2;
	add.s64 	%rd13, %rd1, %rd12;
	st.global.u16 	[%rd13], %rs17;
	st.global.u16 	[%rd13+2], %rs18;
	st.global.u16 	[%rd13+4], %rs19;
	st.global.u16 	[%rd13+6], %rs20;
	st.global.u16 	[%rd13+10], %rs17;
	st.global.u16 	[%rd13+12], %rs18;
	st.global.u16 	[%rd13+14], %rs19;
	st.global.u16 	[%rd13+16], %rs20;
	add.s32 	%r50, %r66, 1;
	cvt.rn.f32.u32 	%f8, %r50;
	tex.level.2d.v4.s32.f32 	{%r51, %r52, %r53, %r54}, [%rd2, {%f8, %f1}], %f2;
	cvt.u16.u32 	%rs21, %r51;
	cvt.u16.u32 	%rs22, %r52;
	cvt.u16.u32 	%rs23, %r53;
	cvt.u16.u32 	%rs24, %r54;
	add.s32 	%r55, %r49, 8;
	mul.wide.u32 	%rd14, %r55, 2;
	add.s64 	%rd15, %rd1, %rd14;
	st.global.u16 	[%rd15], %rs21;
	st.global.u16 	[%rd15+2], %rs22;
	st.global.u16 	[%rd15+4], %rs23;
	st.global.u16 	[%rd15+6], %rs24;
	st.global.u16 	[%rd15+10], %rs21;
	st.global.u16 	[%rd15+12], %rs22;
	st.global.u16 	[%rd15+14], %rs23;
	st.global.u16 	[%rd15+16], %rs24;
	add.s32 	%r66, %r66, 2;
$L__BB0_8:
	setp.eq.s32 	%p6, %r3, 0;
	@%p6 bra 	$L__BB0_10;
	cvt.rn.f32.u32 	%f9, %r66;
	tex.level.2d.v4.s32.f32 	{%r56, %r57, %r58, %r59}, [%rd2, {%f9, %f1}], %f2;
	cvt.u16.u32 	%rs25, %r56;
	cvt.u16.u32 	%rs26, %r57;
	cvt.u16.u32 	%rs27, %r58;
	cvt.u16.u32 	%rs28, %r59;
	add.s32 	%r60, %r66, %r6;
	shl.b32 	%r61, %r60, 3;
	mul.wide.u32 	%rd16, %r61, 2;
	add.s64 	%rd17, %rd1, %rd16;
	st.global.u16 	[%rd17], %rs25;
	st.global.u16 	[%rd17+2], %rs26;
	st.global.u16 	[%rd17+4], %rs27;
	st.global.u16 	[%rd17+6], %rs28;
	st.global.u16 	[%rd17+10], %rs25;
	st.global.u16 	[%rd17+12], %rs26;
	st.global.u16 	[%rd17+14], %rs27;
	st.global.u16 	[%rd17+16], %rs28;
$L__BB0_10:
	add.s32 	%r62, %r62, 1;
	setp.ne.s32 	%p7, %r62, %r17;
	@%p7 bra 	$L__BB0_2;
$L__BB0_11:
	ret;

}


// ===== COMPILED SASS (sm_100) =====

	.target	sm_100

	.elftype	@"ET_EXEC"


//--------------------- .note.nv.tkinfo           --------------------------
	.section	.note.nv.tkinfo,"",@"SHT_NOTE"
	.sectionflags	@"SHF_NOTE_NV_TKINFO"
	.tkinfo
        /*0018*/ 	.word	0x00000002
        /*0030*/ 	.string	""
        /*0030*/ 	.string	"ptxas"
        /*0030*/ 	.string	"Cuda compilation tools, release 13.0, V13.0.88"
        /*0030*/ 	.string	"Build cuda_13.0.r13.0/compiler.36424714_0"
        /*0030*/ 	.string	"-arch sm_100 -m 64 "



//--------------------- .note.nv.cuinfo           --------------------------
	.section	.note.nv.cuinfo,"",@"SHT_NOTE"
	.sectionflags	@"SHF_NOTE_NV_CUINFO"
        /*0018*/ 	.short	0x0002
        /*001a*/ 	.short	0x0064
        /*001c*/ 	.short	0x0082
	.zero		2


//--------------------- .nv.info                  --------------------------
	.section	.nv.info,"",@"SHT_CUDA_INFO"
	.align	4


	//----- nvinfo : EIATTR_REGCOUNT
	.align		4
        /*0000*/ 	.byte	0x04, 0x2f
        /*0002*/ 	.short	(.L_1 - .L_0)
	.align		4
.L_0:
        /*0004*/ 	.word	index@(_Z7kernel4I6short4sEvPT0_yiif)
        /*0008*/ 	.word	0x00000020


	//----- nvinfo : EIATTR_FRAME_SIZE
	.align		4
.L_1:
        /*000c*/ 	.byte	0x04, 0x11
        /*000e*/ 	.short	(.L_3 - .L_2)
	.align		4
.L_2:
        /*0010*/ 	.word	index@(_Z7kernel4I6short4sEvPT0_yiif)
        /*0014*/ 	.word	0x00000000


	//----- nvinfo : EIATTR_MIN_STACK_SIZE
	.align		4
.L_3:
        /*0018*/ 	.byte	0x04, 0x12
        /*001a*/ 	.short	(.L_5 - .L_4)
	.align		4
.L_4:
        /*001c*/ 	.word	index@(_Z7kernel4I6short4sEvPT0_yiif)
        /*0020*/ 	.word	0x00000000
.L_5:


//--------------------- .nv.compat                --------------------------
	.section	.nv.compat,"",@"SHT_CUDA_COMPAT_INFO"
	.align	4
        /*0000*/ 	.byte	0x02, 0x09, 0x00, 0x00, 0x02, 0x02, 0x02, 0x00, 0x02, 0x05, 0x05, 0x00, 0x03, 0x07, 0x01, 0x01
        /*0010*/ 	.byte	0x02, 0x03, 0x00, 0x00, 0x02, 0x06, 0x01, 0x00, 0x04, 0x0b, 0x08, 0x00, 0x09, 0x00, 0x00, 0x00
        /*0020*/ 	.byte	0x00, 0x00, 0x00, 0x00


//--------------------- .nv.info._Z7kernel4I6short4sEvPT0_yiif --------------------------
	.section	.nv.info._Z7kernel4I6short4sEvPT0_yiif,"",@"SHT_CUDA_INFO"
	.sectionflags	@""
	.align	4


	//----- nvinfo : EIATTR_CUDA_API_VERSION
	.align		4
        /*0000*/ 	.byte	0x04, 0x37
        /*0002*/ 	.short	(.L_7 - .L_6)
.L_6:
        /*0004*/ 	.word	0x00000082


	//----- nvinfo : EIATTR_KPARAM_INFO
	.align		4
.L_7:
        /*0008*/ 	.byte	0x04, 0x17
        /*000a*/ 	.short	(.L_9 - .L_8)
.L_8:
        /*000c*/ 	.word	0x00000000
        /*0010*/ 	.short	0x0004
        /*0012*/ 	.short	0x0018
        /*0014*/ 	.byte	0x00, 0xf0, 0x11, 0x00


	//----- nvinfo : EIATTR_KPARAM_INFO
	.align		4
.L_9:
        /*0018*/ 	.byte	0x04, 0x17
        /*001a*/ 	.short	(.L_11 - .L_10)
.L_10:
        /*001c*/ 	.word	0x00000000
        /*0020*/ 	.short	0x0003
        /*0022*/ 	.short	0x0014
        /*0024*/ 	.byte	0x00, 0xf0, 0x11, 0x00


	//----- nvinfo : EIATTR_KPARAM_INFO
	.align		4
.L_11:
        /*0028*/ 	.byte	0x04, 0x17
        /*002a*/ 	.short	(.L_13 - .L_12)
.L_12:
        /*002c*/ 	.word	0x00000000
        /*0030*/ 	.short	0x0002
        /*0032*/ 	.short	0x0010
        /*0034*/ 	.byte	0x00, 0xf0, 0x11, 0x00


	//----- nvinfo : EIATTR_KPARAM_INFO
	.align		4
.L_13:
        /*0038*/ 	.byte	0x04, 0x17
        /*003a*/ 	.short	(.L_15 - .L_14)
.L_14:
        /*003c*/ 	.word	0x00000000
        /*0040*/ 	.short	0x0001
        /*0042*/ 	.short	0x0008
        /*0044*/ 	.byte	0x00, 0xf0, 0x21, 0x00


	//----- nvinfo : EIATTR_KPARAM_INFO
	.align		4
.L_15:
        /*0048*/ 	.byte	0x04, 0x17
        /*004a*/ 	.short	(.L_17 - .L_16)
.L_16:
        /*004c*/ 	.word	0x00000000
        /*0050*/ 	.short	0x0000
        /*0052*/ 	.short	0x0000
        /*0054*/ 	.byte	0x00, 0xf5, 0x21, 0x00


	//----- nvinfo : EIATTR_SPARSE_MMA_MASK
	.align		4
.L_17:
        /*0058*/ 	.byte	0x03, 0x50
        /*005a*/ 	.short	0x0000


	//----- nvinfo : EIATTR_MAXREG_COUNT
	.align		4
        /*005c*/ 	.byte	0x03, 0x1b
        /*005e*/ 	.short	0x00ff


	//----- nvinfo : EIATTR_MERCURY_ISA_VERSION
	.align		4
        /*0060*/ 	.byte	0x03, 0x5f
        /*0062*/ 	.short	0x0101


	//----- nvinfo : EIATTR_VRC_CTA_INIT_COUNT
	.align		4
        /*0064*/ 	.byte	0x02, 0x4a
	.zero		1
	.zero		1


	//----- nvinfo : EIATTR_EXIT_INSTR_OFFSETS
	.align		4
        /*0068*/ 	.byte	0x04, 0x1c
        /*006a*/ 	.short	(.L_19 - .L_18)


	//   ....[0]....
.L_18:
        /*006c*/ 	.word	0x00000040


	//   ....[1]....
        /*0070*/ 	.word	0x00000910


	//----- nvinfo : EIATTR_CBANK_PARAM_SIZE
	.align		4
.L_19:
        /*0074*/ 	.byte	0x03, 0x19
        /*0076*/ 	.short	0x001c


	//----- nvinfo : EIATTR_PARAM_CBANK
	.align		4
        /*0078*/ 	.byte	0x04, 0x0a
        /*007a*/ 	.short	(.L_21 - .L_20)
	.align		4
.L_20:
        /*007c*/ 	.word	index@(.nv.constant0._Z7kernel4I6short4sEvPT0_yiif)
        /*0080*/ 	.short	0x0380
        /*0082*/ 	.short	0x001c


	//----- nvinfo : EIATTR_SW_WAR
	.align		4
.L_21:
        /*0084*/ 	.byte	0x04, 0x36
        /*0086*/ 	.short	(.L_23 - .L_22)
.L_22:
        /*0088*/ 	.word	0x00000008
.L_23:


//--------------------- .nv.callgraph             --------------------------
	.section	.nv.callgraph,"",@"SHT_CUDA_CALLGRAPH"
	.align	4
	.sectionentsize	8
	.align		4
        /*0000*/ 	.word	0x00000000
	.align		4
        /*0004*/ 	.word	0xffffffff
	.align		4
        /*0008*/ 	.word	0x00000000
	.align		4
        /*000c*/ 	.word	0xfffffffe
	.align		4
        /*0010*/ 	.word	0x00000000
	.align		4
        /*0014*/ 	.word	0xfffffffd
	.align		4
        /*0018*/ 	.word	0x00000000
	.align		4
        /*001c*/ 	.word	0xfffffffc


//--------------------- .text._Z7kernel4I6short4sEvPT0_yiif --------------------------
	.section	.text._Z7kernel4I6short4sEvPT0_yiif,"ax",@progbits
	.align	128
        .global         _Z7kernel4I6short4sEvPT0_yiif
        .type           _Z7kernel4I6short4sEvPT0_yiif,@function
        .size           _Z7kernel4I6short4sEvPT0_yiif,(.L_x_6 - _Z7kernel4I6short4sEvPT0_yiif)
        .other          _Z7kernel4I6short4sEvPT0_yiif,@"STO_CUDA_ENTRY STV_DEFAULT"
_Z7kernel4I6short4sEvPT0_yiif:
.text._Z7kernel4I6short4sEvPT0_yiif:
[----:B------:R-:W-:Y:S08]  /*0000*/  LDC R1, c[0x0][0x37c] ;  /* 0x0000df00ff017b82 */ /* 0x000ff00000000800 */
[----:B------:R-:W0:Y:S02]  /*0010*/  LDC.64 R26, c[0x0][0x390] ;  /* 0x0000e400ff1a7b82 */ /* 0x000e240000000a00 */
[----:B0-----:R-:W-:-:S04]  /*0020*/  VIMNMX R0, PT, PT, R27, R26, PT ;  /* 0x0000001a1b007248 */ /* 0x001fc80003fe0100 */
[----:B------:R-:W-:-:S13]  /*0030*/  ISETP.GE.AND P0, PT, R0, 0x1, PT ;  /* 0x000000010000780c */ /* 0x000fda0003f06270 */
[----:B------:R-:W-:Y:S05]  /*0040*/  @!P0 EXIT ;  /* 0x000000000000894d */ /* 0x000fea0003800000 */
[C---:B------:R-:W-:Y:S01]  /*0050*/  LOP3.LUT R28, R26.reuse, 0x3, RZ, 0xc0, !PT ;  /* 0x000000031a1c7812 */ /* 0x040fe200078ec0ff */
[----:B------:R-:W-:Y:S01]  /*0060*/  IMAD.MOV.U32 R27, RZ, RZ, RZ ;  /* 0x000000ffff1b7224 */ /* 0x000fe200078e00ff */
[C---:B------:R-:W-:Y:S01]  /*0070*/  LOP3.LUT R0, R26.reuse, 0x7ffffffc, RZ, 0xc0, !PT ;  /* 0x7ffffffc1a007812 */ /* 0x040fe200078ec0ff */
[----:B------:R-:W-:Y:S01]  /*0080*/  IMAD.SHL.U32 R26, R26, 0x8, RZ ;  /* 0x000000081a1a7824 */ /* 0x000fe200078e00ff */
[----:B------:R-:W0:Y:S01]  /*0090*/  LDCU.64 UR10, c[0x0][0x358] ;  /* 0x00006b00ff0a77ac */ /* 0x000e220008000a00 */
[----:B------:R-:W-:-:S05]  /*00a0*/  NOP ;  /* 0x0000000000007918 */ /* 0x000fca0000000000 */
.L_x_4:
[----:B-1----:R-:W1:Y:S01]  /*00b0*/  LDCU UR12, c[0x0][0x390] ;  /* 0x00007200ff0c77ac */ /* 0x002e620008000800 */
[----:B------:R-:W-:Y:S01]  /*00c0*/  HFMA2 R4, -RZ, RZ, 0, 0 ;  /* 0x00000000ff047431 */ /* 0x000fe200000001ff */
[----:B------:R-:W-:Y:S01]  /*00d0*/  I2FP.F32.U32 R5, R27 ;  /* 0x0000001b00057245 */ /* 0x000fe20000201000 */
[----:B-1----:R-:W-:-:S09]  /*00e0*/  UISETP.GE.U32.AND UP0, UPT, UR12, 0x4, UPT ;  /* 0x000000040c00788c */ /* 0x002fd2000bf06070 */
[----:B--23--:R-:W-:Y:S05]  /*00f0*/  BRA.U !UP0, `(.L_x_0) ;  /* 0x00000005080c7547 */ /* 0x00cfea000b800000 */
[----:B------:R-:W1:Y:S01]  /*0100*/  LDC.64 R2, c[0x0][0x380] ;  /* 0x0000e000ff027b82 */ /* 0x000e620000000a00 */
[----:B------:R-:W-:Y:S01]  /*0110*/  IMAD R29, R26, R27, 0x10 ;  /* 0x000000101a1d7424 */ /* 0x000fe200078e021b */
[----:B------:R-:W-:-:S06]  /*0120*/  UMOV UR4, URZ ;  /* 0x000000ff00047c82 */ /* 0x000fcc0008000000 */
.L_x_1:
[----:B--2---:R-:W2:Y:S01]  /*0130*/  LDC R24, c[0x0][0x398] ;  /* 0x0000e600ff187b82 */ /* 0x004ea20000000800 */
[----:B------:R-:W2:Y:S01]  /*0140*/  LDCU UR6, c[0x0][0x388] ;  /* 0x00007100ff0677ac */ /* 0x000ea20008000800 */
[----:B------:R-:W-:Y:S01]  /*0150*/  I2FP.F32.U32 R4, UR4 ;  /* 0x0000000400047c45 */ /* 0x000fe20008201000 */
[--C-:B------:R-:W-:Y:S01]  /*0160*/  IMAD.MOV.U32 R9, RZ, RZ, R5.reuse ;  /* 0x000000ffff097224 */ /* 0x100fe200078e0005 */
[----:B------:R-:W-:Y:S01]  /*0170*/  MOV R17, R5 ;  /* 0x0000000500117202 */ /* 0x000fe20000000f00 */
[----:B------:R-:W-:Y:S01]  /*0180*/  UIADD3 UR5, UPT, UPT, UR4, 0x1, URZ ;  /* 0x0000000104057890 */ /* 0x000fe2000fffe0ff */
[----:B------:R-:W-:Y:S01]  /*0190*/  IMAD.MOV.U32 R13, RZ, RZ, R5 ;  /* 0x000000ffff0d7224 */ /* 0x000fe200078e0005 */
[----:B------:R-:W-:Y:S01]  /*01a0*/  UIADD3 UR8, UPT, UPT, UR4, 0x2, URZ ;  /* 0x0000000204087890 */ /* 0x000fe2000fffe0ff */
[----:B------:R-:W-:Y:S01]  /*01b0*/  UMOV UR7, URZ ;  /* 0x000000ff00077c82 */ /* 0x000fe20008000000 */
[----:B------:R-:W-:Y:S02]  /*01c0*/  UIADD3 UR9, UPT, UPT, UR4, 0x3, URZ ;  /* 0x0000000304097890 */ /* 0x000fe4000fffe0ff */
[----:B------:R-:W-:-:S02]  /*01d0*/  I2FP.F32.U32 R8, UR5 ;  /* 0x0000000500087c45 */ /* 0x000fc40008201000 */
[----:B------:R-:W-:Y:S02]  /*01e0*/  I2FP.F32.U32 R12, UR8 ;  /* 0x00000008000c7c45 */ /* 0x000fe40008201000 */
[----:B------:R-:W-:Y:S01]  /*01f0*/  I2FP.F32.U32 R16, UR9 ;  /* 0x0000000900107c45 */ /* 0x000fe20008201000 */
[----:B--2---:R-:W5:Y:S01]  /*0200*/  TEX.LL R6, R22, R4, R24, UR6, 2D ;  /* 0x28ff061804167f60 */ /* 0x004f6200089e0f06 */
[----:B------:R-:W5:Y:S02]  /*0210*/  TEX.LL R10, R8, R8, R24, UR6, 2D ;  /* 0x28ff061808087f60 */ /* 0x000f6400089e0f0a */
[----:B------:R-:W5:Y:S02]  /*0220*/  TEX.LL R14, R12, R12, R24, UR6, 2D ;  /* 0x28ff06180c0c7f60 */ /* 0x000f6400089e0f0e */
[----:B------:R2:W5:Y:S01]  /*0230*/  TEX.LL R18, R16, R16, R24, UR6, 2D ;  /* 0x28ff061810107f60 */ /* 0x00056200089e0f12 */
[C---:B------:R-:W-:Y:S01]  /*0240*/  VIADD R21, R29.reuse, 0xfffffff0 ;  /* 0xfffffff01d157836 */ /* 0x040fe20000000000 */
[----:B------:R-:W-:Y:S01]  /*0250*/  UIADD3 UR4, UPT, UPT, UR4, 0x4, URZ ;  /* 0x0000000404047890 */ /* 0x000fe2000fffe0ff */
[----:B------:R-:W-:-:S02]  /*0260*/  VIADD R25, R29, 0xfffffff8 ;  /* 0xfffffff81d197836 */ /* 0x000fc40000000000 */
[----:B-1----:R-:W-:-:S03]  /*0270*/  IMAD.WIDE.U32 R20, R21, 0x2, R2 ;  /* 0x0000000215147825 */ /* 0x002fc600078e0002 */
[----:B------:R-:W-:Y:S01]  /*0280*/  ISETP.NE.AND P0, PT, R0, UR4, PT ;  /* 0x0000000400007c0c */ /* 0x000fe2000bf05270 */
[----:B--2---:R-:W-:Y:S01]  /*0290*/  IMAD.WIDE.U32 R24, R25, 0x2, R2 ;  /* 0x0000000219187825 */ /* 0x004fe200078e0002 */
[----:B------:R-:W-:-:S04]  /*02a0*/  DEPBAR.LE SB5, 0x3 ;  /* 0x0000d0c00000791a */ /* 0x000fc80000000000 */
[----:B0-----:R-:W-:Y:S04]  /*02b0*/  STG.E.U16 desc[UR10][R20.64+0x4], R6 ;  /* 0x0000040614007986 */ /* 0x001fe8000c10150a */
[----:B------:R0:W-:Y:S04]  /*02c0*/  STG.E.U16 desc[UR10][R20.64+0xe], R6 ;  /* 0x00000e0614007986 */ /* 0x0001e8000c10150a */
[----:B------:R-:W-:Y:S04]  /*02d0*/  STG.E.U16 desc[UR10][R20.64], R22 ;  /* 0x0000001614007986 */ /* 0x000fe8000c10150a */
[----:B------:R-:W-:Y:S01]  /*02e0*/  STG.E.U16 desc[UR10][R20.64+0xa], R22 ;  /* 0x00000a1614007986 */ /* 0x000fe2000c10150a */
[----:B0-----:R-:W-:-:S03]  /*02f0*/  IADD3 R6, PT, PT, R29, 0x8, RZ ;  /* 0x000000081d067810 */ /* 0x001fc60007ffe0ff */
[----:B------:R-:W-:Y:S04]  /*0300*/  STG.E.U16 desc[UR10][R20.64+0x2], R23 ;  /* 0x0000021714007986 */ /* 0x000fe8000c10150a */
[----:B------:R0:W-:Y:S04]  /*0310*/  STG.E.U16 desc[UR10][R20.64+0xc], R23 ;  /* 0x00000c1714007986 */ /* 0x0001e8000c10150a */
[----:B------:R-:W-:Y:S04]  /*0320*/  STG.E.U16 desc[UR10][R20.64+0x6], R7 ;  /* 0x0000060714007986 */ /* 0x000fe8000c10150a */
[----:B------:R1:W-:Y:S01]  /*0330*/  STG.E.U16 desc[UR10][R20.64+0x10], R7 ;  /* 0x0000100714007986 */ /* 0x0003e2000c10150a */
[----:B0-----:R-:W-:Y:S01]  /*0340*/  IMAD.WIDE.U32 R22, R29, 0x2, R2 ;  /* 0x000000021d167825 */ /* 0x001fe200078e0002 */
[----:B------:R-:W-:-:S04]  /*0350*/  DEPBAR.LE SB5, 0x2 ;  /* 0x0000d0800000791a */ /* 0x000fc80000000000 */
[----:B------:R2:W-:Y:S01]  /*0360*/  STG.E.U16 desc[UR10][R24.64], R8 ;  /* 0x0000000818007986 */ /* 0x0005e2000c10150a */
[----:B------:R-:W-:-:S03]  /*0370*/  VIADD R29, R29, 0x20 ;  /* 0x000000201d1d7836 */ /* 0x000fc60000000000 */
[----:B------:R2:W-:Y:S01]  /*0380*/  STG.E.U16 desc[UR10][R24.64+0xa], R8 ;  /* 0x00000a0818007986 */ /* 0x0005e2000c10150a */
[----:B-1----:R-:W-:-:S03]  /*0390*/  IMAD.WIDE.U32 R6, R6, 0x2, R2 ;  /* 0x0000000206067825 */ /* 0x002fc600078e0002 */
[----:B------:R2:W-:Y:S04]  /*03a0*/  STG.E.U16 desc[UR10][R24.64+0x2], R9 ;  /* 0x0000020918007986 */ /* 0x0005e8000c10150a */
[----:B------:R2:W-:Y:S04]  /*03b0*/  STG.E.U16 desc[UR10][R24.64+0xc], R9 ;  /* 0x00000c0918007986 */ /* 0x0005e8000c10150a */
[----:B------:R2:W-:Y:S04]  /*03c0*/  STG.E.U16 desc[UR10][R24.64+0x4], R10 ;  /* 0x0000040a18007986 */ /* 0x0005e8000c10150a */
[----:B------:R2:W-:Y:S04]  /*03d0*/  STG.E.U16 desc[UR10][R24.64+0xe], R10 ;  /* 0x00000e0a18007986 */ /* 0x0005e8000c10150a */
[----:B------:R2:W-:Y:S04]  /*03e0*/  STG.E.U16 desc[UR10][R24.64+0x6], R11 ;  /* 0x0000060b18007986 */ /* 0x0005e8000c10150a */
[----:B------:R2:W-:Y:S01]  /*03f0*/  STG.E.U16 desc[UR10][R24.64+0x10], R11 ;  /* 0x0000100b18007986 */ /* 0x0005e2000c10150a */
[----:B------:R-:W-:-:S04]  /*0400*/  DEPBAR.LE SB5, 0x1 ;  /* 0x0000d0400000791a */ /* 0x000fc80000000000 */
[----:B------:R2:W-:Y:S04]  /*0410*/  STG.E.U16 desc[UR10][R22.64], R12 ;  /* 0x0000000c16007986 */ /* 0x0005e8000c10150a */
[----:B------:R2:W-:Y:S04]  /*0420*/  STG.E.U16 desc[UR10][R22.64+0xa], R12 ;  /* 0x00000a0c16007986 */ /* 0x0005e8000c10150a */
[----:B------:R2:W-:Y:S04]  /*0430*/  STG.E.U16 desc[UR10][R22.64+0x2], R13 ;  /* 0x0000020d16007986 */ /* 0x0005e8000c10150a */
[----:B------:R2:W-:Y:S04]  /*0440*/  STG.E.U16 desc[UR10][R22.64+0xc], R13 ;  /* 0x00000c0d16007986 */ /* 0x0005e8000c10150a */
[----:B------:R2:W-:Y:S04]  /*0450*/  STG.E.U16 desc[UR10][R22.64+0x4], R14 ;  /* 0x0000040e16007986 */ /* 0x0005e8000c10150a */
[----:B------:R2:W-:Y:S04]  /*0460*/  STG.E.U16 desc[UR10][R22.64+0xe], R14 ;  /* 0x00000e0e16007986 */ /* 0x0005e8000c10150a */
[----:B------:R2:W-:Y:S04]  /*0470*/  STG.E.U16 desc[UR10][R22.64+0x6], R15 ;  /* 0x0000060f16007986 */ /* 0x0005e8000c10150a */
[----:B------:R2:W-:Y:S04]  /*0480*/  STG.E.U16 desc[UR10][R22.64+0x10], R15 ;  /* 0x0000100f16007986 */ /* 0x0005e8000c10150a */
[----:B-----5:R2:W-:Y:S04]  /*0490*/  STG.E.U16 desc[UR10][R6.64], R16 ;  /* 0x0000001006007986 */ /* 0x0205e8000c10150a */
[----:B------:R2:W-:Y:S04]  /*04a0*/  STG.E.U16 desc[UR10][R6.64+0xa], R16 ;  /* 0x00000a1006007986 */ /* 0x0005e8000c10150a */
[----:B------:R2:W-:Y:S04]  /*04b0*/  STG.E.U16 desc[UR10][R6.64+0x2], R17 ;  /* 0x0000021106007986 */ /* 0x0005e8000c10150a */
[----:B------:R2:W-:Y:S04]  /*04c0*/  STG.E.U16 desc[UR10][R6.64+0xc], R17 ;  /* 0x00000c1106007986 */ /* 0x0005e8000c10150a */
[----:B------:R2:W-:Y:S04]  /*04d0*/  STG.E.U16 desc[UR10][R6.64+0x4], R18 ;  /* 0x0000041206007986 */ /* 0x0005e8000c10150a */
[----:B------:R2:W-:Y:S04]  /*04e0*/  STG.E.U16 desc[UR10][R6.64+0xe], R18 ;  /* 0x00000e1206007986 */ /* 0x0005e8000c10150a */
[----:B------:R2:W-:Y:S04]  /*04f0*/  STG.E.U16 desc[UR10][R6.64+0x6], R19 ;  /* 0x0000061306007986 */ /* 0x0005e8000c10150a */
[----:B------:R2:W-:Y:S01]  /*0500*/  STG.E.U16 desc[UR10][R6.64+0x10], R19 ;  /* 0x0000101306007986 */ /* 0x0005e2000c10150a */
[----:B------:R-:W-:Y:S05]  /*0510*/  @P0 BRA `(.L_x_1) ;  /* 0xfffffffc00040947 */ /* 0x000fea000383ffff */
[----:B------:R-:W-:-:S07]  /*0520*/  IMAD.MOV.U32 R4, RZ, RZ, R0 ;  /* 0x000000ffff047224 */ /* 0x000fce00078e0000 */
.L_x_0:
[----:B------:R-:W-:-:S13]  /*0530*/  ISETP.NE.AND P0, PT, R28, RZ, PT ;  /* 0x000000ff1c00720c */ /* 0x000fda0003f05270 */
[----:B------:R-:W-:Y:S05]  /*0540*/  @!P0 BRA `(.L_x_2) ;  /* 0x0000000000e08947 */ /* 0x000fea0003800000 */
[----:B------:R-:W-:Y:S01]  /*0550*/  ISETP.NE.AND P0, PT, R28, 0x1, PT ;  /* 0x000000011c00780c */ /* 0x000fe20003f05270 */
[----:B------:R-:W-:-:S12]  /*0560*/  ULOP3.LUT UP0, URZ, UR12, 0x1, URZ, 0xc0, !UPT ;  /* 0x000000010cff7892 */ /* 0x000fd8000f80c0ff */
[----:B------:R-:W-:Y:S05]  /*0570*/  @!P0 BRA `(.L_x_3) ;  /* 0x0000000000888947 */ /* 0x000fea0003800000 */
[----:B--2---:R-:W1:Y:S01]  /*0580*/  LDC R16, c[0x0][0x398] ;  /* 0x0000e600ff107b82 */ /* 0x004e620000000800 */
[----:B------:R-:W1:Y:S01]  /*0590*/  LDCU UR4, c[0x0][0x388] ;  /* 0x00007100ff0477ac */ /* 0x000e620008000800 */
[----:B------:R-:W-:Y:S01]  /*05a0*/  IADD3 R2, PT, PT, R4, 0x1, RZ ;  /* 0x0000000104027810 */ /* 0x000fe20007ffe0ff */
[----:B------:R-:W-:Y:S01]  /*05b0*/  IMAD.MOV.U32 R9, RZ, RZ, R5 ;  /* 0x000000ffff097224 */ /* 0x000fe200078e0005 */
[----:B------:R-:W-:Y:S01]  /*05c0*/  I2FP.F32.U32 R8, R4 ;  /* 0x0000000400087245 */ /* 0x000fe20000201000 */
[----:B------:R-:W-:Y:S01]  /*05d0*/  UMOV UR5, URZ ;  /* 0x000000ff00057c82 */ /* 0x000fe20008000000 */
[----:B------:R-:W-:Y:S02]  /*05e0*/  MOV R3, R5 ;  /* 0x0000000500037202 */ /* 0x000fe40000000f00 */
[----:B------:R-:W-:Y:S02]  /*05f0*/  I2FP.F32.U32 R2, R2 ;  /* 0x0000000200027245 */ /* 0x000fe40000201000 */
[----:B-1----:R-:W5:Y:S04]  /*0600*/  TEX.LL R8, R10, R8, R16, UR4, 2D ;  /* 0x28ff0410080a7f60 */ /* 0x002f6800089e0f08 */
[----:B------:R-:W5:Y:S01]  /*0610*/  TEX.LL R2, R6, R2, R16, UR4, 2D ;  /* 0x28ff041002067f60 */ /* 0x000f6200089e0f02 */
[----:B------:R-:W1:Y:S01]  /*0620*/  LDC.64 R12, c[0x0][0x380] ;  /* 0x0000e000ff0c7b82 */ /* 0x000e620000000a00 */
[----:B------:R-:W-:-:S02]  /*0630*/  IMAD R14, R27, UR12, R4 ;  /* 0x0000000c1b0e7c24 */ /* 0x000fc4000f8e0204 */
[----:B------:R-:W-:Y:S02]  /*0640*/  VIADD R4, R4, 0x2 ;  /* 0x0000000204047836 */ /* 0x000fe40000000000 */
[----:B------:R-:W-:-:S05]  /*0650*/  IMAD.SHL.U32 R15, R14, 0x8, RZ ;  /* 0x000000080e0f7824 */ /* 0x000fca00078e00ff */
[C---:B------:R-:W-:Y:S01]  /*0660*/  IADD3 R17, PT, PT, R15.reuse, 0x8, RZ ;  /* 0x000000080f117810 */ /* 0x040fe20007ffe0ff */
[----:B-1----:R-:W-:-:S04]  /*0670*/  IMAD.WIDE.U32 R14, R15, 0x2, R12 ;  /* 0x000000020f0e7825 */ /* 0x002fc800078e000c */
[----:B------:R-:W-:Y:S01]  /*0680*/  IMAD.WIDE.U32 R12, R17, 0x2, R12 ;  /* 0x00000002110c7825 */ /* 0x000fe200078e000c */
[----:B------:R-:W-:-:S04]  /*0690*/  DEPBAR.LE SB5, 0x1 ;  /* 0x0000d0400000791a */ /* 0x000fc80000000000 */
[----:B0-----:R1:W-:Y:S04]  /*06a0*/  STG.E.U16 desc[UR10][R14.64], R10 ;  /* 0x0000000a0e007986 */ /* 0x0013e8000c10150a */
        /* <DEDUP_REMOVED lines=14> */
[----:B------:R1:W-:Y:S02]  /*0790*/  STG.E.U16 desc[UR10][R12.64+0x10], R3 ;  /* 0x000010030c007986 */ /* 0x0003e4000c10150a */
.L_x_3:
[----:B------:R-:W-:Y:S05]  /*07a0*/  BRA.U !UP0, `(.L_x_2) ;  /* 0x0000000108487547 */ /* 0x000fea000b800000 */
[----:B-12---:R-:W1:Y:S01]  /*07b0*/  LDC R8, c[0x0][0x398] ;  /* 0x0000e600ff087b82 */ /* 0x006e620000000800 */
[----:B------:R-:W1:Y:S01]  /*07c0*/  LDCU UR4, c[0x0][0x388] ;  /* 0x00007100ff0477ac */ /* 0x000e620008000800 */
[----:B------:R-:W-:Y:S02]  /*07d0*/  MOV R7, R5 ;  /* 0x0000000500077202 */ /* 0x000fe40000000f00 */
[----:B------:R-:W-:Y:S01]  /*07e0*/  I2FP.F32.U32 R6, R4 ;  /* 0x0000000400067245 */ /* 0x000fe20000201000 */
[----:B------:R-:W-:-:S05]  /*07f0*/  UMOV UR5, URZ ;  /* 0x000000ff00057c82 */ /* 0x000fca0008000000 */
[----:B-1----:R-:W5:Y:S01]  /*0800*/  TEX.LL R8, R6, R6, R8, UR4, 2D ;  /* 0x28ff040806067f60 */ /* 0x002f6200089e0f08 */
[----:B------:R-:W1:Y:S01]  /*0810*/  LDC.64 R2, c[0x0][0x380] ;  /* 0x0000e000ff027b82 */ /* 0x000e620000000a00 */
[----:B------:R-:W-:-:S04]  /*0820*/  IMAD R4, R27, UR12, R4 ;  /* 0x0000000c1b047c24 */ /* 0x000fc8000f8e0204 */
[----:B------:R-:W-:-:S04]  /*0830*/  IMAD.SHL.U32 R5, R4, 0x8, RZ ;  /* 0x0000000804057824 */ /* 0x000fc800078e00ff */
[----:B-1----:R-:W-:-:S05]  /*0840*/  IMAD.WIDE.U32 R2, R5, 0x2, R2 ;  /* 0x0000000205027825 */ /* 0x002fca00078e0002 */
[----:B0----5:R3:W-:Y:S04]  /*0850*/  STG.E.U16 desc[UR10][R2.64], R6 ;  /* 0x0000000602007986 */ /* 0x0217e8000c10150a */
[----:B------:R3:W-:Y:S04]  /*0860*/  STG.E.U16 desc[UR10][R2.64+0xa], R6 ;  /* 0x00000a0602007986 */ /* 0x0007e8000c10150a */
[----:B------:R3:W-:Y:S04]  /*0870*/  STG.E.U16 desc[UR10][R2.64+0x2], R7 ;  /* 0x0000020702007986 */ /* 0x0007e8000c10150a */
[----:B------:R3:W-:Y:S04]  /*0880*/  STG.E.U16 desc[UR10][R2.64+0xc], R7 ;  /* 0x00000c0702007986 */ /* 0x0007e8000c10150a */
[----:B------:R3:W-:Y:S04]  /*0890*/  STG.E.U16 desc[UR10][R2.64+0x4], R8 ;  /* 0x0000040802007986 */ /* 0x0007e8000c10150a */
[----:B------:R3:W-:Y:S04]  /*08a0*/  STG.E.U16 desc[UR10][R2.64+0xe], R8 ;  /* 0x00000e0802007986 */ /* 0x0007e8000c10150a */
[----:B------:R3:W-:Y:S04]  /*08b0*/  STG.E.U16 desc[UR10][R2.64+0x6], R9 ;  /* 0x0000060902007986 */ /* 0x0007e8000c10150a */
[----:B------:R3:W-:Y:S02]  /*08c0*/  STG.E.U16 desc[UR10][R2.64+0x10], R9 ;  /* 0x0000100902007986 */ /* 0x0007e4000c10150a */
.L_x_2:
[----:B------:R-:W4:Y:S01]  /*08d0*/  LDCU UR4, c[0x0][0x394] ;  /* 0x00007280ff0477ac */ /* 0x000f220008000800 */
[----:B------:R-:W-:-:S04]  /*08e0*/  IADD3 R27, PT, PT, R27, 0x1, RZ ;  /* 0x000000011b1b7810 */ /* 0x000fc80007ffe0ff */
[----:B----4-:R-:W-:-:S13]  /*08f0*/  ISETP.NE.AND P0, PT, R27, UR4, PT ;  /* 0x000000041b007c0c */ /* 0x010fda000bf05270 */
[----:B------:R-:W-:Y:S05]  /*0900*/  @P0 BRA `(.L_x_4) ;  /* 0xfffffff400e80947 */ /* 0x000fea000383ffff */
[----:B0-----:R-:W-:Y:S05]  /*0910*/  EXIT ;  /* 0x000000000000794d */ /* 0x001fea0003800000 */
.L_x_5:
[----:B------:R-:W-:-:S00]  /*0920*/  BRA `(.L_x_5) ;  /* 0xfffffffc00fc7947 */ /* 0x000fc0000383ffff */
[----:B------:R-:W-:-:S00]  /*0930*/  NOP ;  /* 0x0000000000007918 */ /* 0x000fc00000000000 */
        /* <DEDUP_REMOVED lines=12> */
.L_x_6:


//--------------------- .nv.shared.reserved.0     --------------------------
	.section	.nv.shared.reserved.0,"aw",@nobits
	.weak		__nv_reservedSMEM_offset_0_alias
	.size		__nv_reservedSMEM_offset_0_alias, 0, 64
	.other		__nv_reservedSMEM_offset_0_alias,@"STO_CUDA_RESERVED_SHARED STV_DEFAULT"
__nv_reservedSMEM_offset_0_alias:
	.zero		0
	.zero		64


//--------------------- .nv.constant0._Z7kernel4I6short4sEvPT0_yiif --------------------------
	.section	.nv.constant0._Z7kernel4I6short4sEvPT0_yiif,"a",@progbits
	.sectionflags	@""
	.align	4
.nv.constant0._Z7kernel4I6short4sEvPT0_yiif:
	.zero		924


//--------------------- SYMBOLS --------------------------

	.type		.nv.reservedSmem.offset0,@object
	.size		.nv.reservedSmem.offset0,0x4
